//
// Generated by NVIDIA NVVM Compiler
//
// Compiler Build ID: CL-36424714
// Cuda compilation tools, release 13.0, V13.0.88
// Based on NVVM 20.0.0
//

.version 9.0
.target sm_100
.address_size 64

	// .globl	_Z3addPKiS0_Pi

.visible .entry _Z3addPKiS0_Pi(
	.param .u64 .ptr .align 1 _Z3addPKiS0_Pi_param_0,
	.param .u64 .ptr .align 1 _Z3addPKiS0_Pi_param_1,
	.param .u64 .ptr .align 1 _Z3addPKiS0_Pi_param_2
)
{
	.reg .b32 	%r<9>;
	.reg .b64 	%rd<11>;

	ld.param.u64 	%rd1, [_Z3addPKiS0_Pi_param_0];
	ld.param.u64 	%rd2, [_Z3addPKiS0_Pi_param_1];
	ld.param.u64 	%rd3, [_Z3addPKiS0_Pi_param_2];
	cvta.to.global.u64 	%rd4, %rd3;
	cvta.to.global.u64 	%rd5, %rd2;
	cvta.to.global.u64 	%rd6, %rd1;
	mov.u32 	%r1, %ntid.x;
	mov.u32 	%r2, %ctaid.x;
	mov.u32 	%r3, %tid.x;
	mad.lo.s32 	%r4, %r1, %r2, %r3;
	mul.wide.s32 	%rd7, %r4, 4;
	add.s64 	%rd8, %rd6, %rd7;
	ld.global.u32 	%r5, [%rd8];
	add.s64 	%rd9, %rd5, %rd7;
	ld.global.u32 	%r6, [%rd9];
	add.s32 	%r7, %r6, %r5;
	shl.b32 	%r8, %r7, 1;
	add.s64 	%rd10, %rd4, %rd7;
	st.global.u32 	[%rd10], %r8;
	ret;

}


// ===== COMPILED SASS (sm_100) =====

	.target	sm_100

	.elftype	@"ET_EXEC"


//--------------------- .note.nv.tkinfo           --------------------------
	.section	.note.nv.tkinfo,"",@"SHT_NOTE"
	.sectionflags	@"SHF_NOTE_NV_TKINFO"
	.tkinfo
        /*0018*/ 	.word	0x00000002
        /*0030*/ 	.string	""
        /*0030*/ 	.string	"ptxas"
        /*0030*/ 	.string	"Cuda compilation tools, release 13.0, V13.0.88"
        /*0030*/ 	.string	"Build cuda_13.0.r13.0/compiler.36424714_0"
        /*0030*/ 	.string	"-arch sm_100 -m 64 "



//--------------------- .note.nv.cuinfo           --------------------------
	.section	.note.nv.cuinfo,"",@"SHT_NOTE"
	.sectionflags	@"SHF_NOTE_NV_CUINFO"
        /*0018*/ 	.short	0x0002
        /*001a*/ 	.short	0x0064
        /*001c*/ 	.short	0x0082
	.zero		2


//--------------------- .nv.info                  --------------------------
	.section	.nv.info,"",@"SHT_CUDA_INFO"
	.align	4


	//----- nvinfo : EIATTR_REGCOUNT
	.align		4
        /*0000*/ 	.byte	0x04, 0x2f
        /*0002*/ 	.short	(.L_1 - .L_0)
	.align		4
.L_0:
        /*0004*/ 	.word	index@(_Z3addPKiS0_Pi)
        /*0008*/ 	.word	0x0000000c


	//----- nvinfo : EIATTR_FRAME_SIZE
	.align		4
.L_1:
        /*000c*/ 	.byte	0x04, 0x11
        /*000e*/ 	.short	(.L_3 - .L_2)
	.align		4
.L_2:
        /*0010*/ 	.word	index@(_Z3addPKiS0_Pi)
        /*0014*/ 	.word	0x00000000


	//----- nvinfo : EIATTR_MIN_STACK_SIZE
	.align		4
.L_3:
        /*0018*/ 	.byte	0x04, 0x12
        /*001a*/ 	.short	(.L_5 - .L_4)
	.align		4
.L_4:
        /*001c*/ 	.word	index@(_Z3addPKiS0_Pi)
        /*0020*/ 	.word	0x00000000
.L_5:


//--------------------- .nv.compat                --------------------------
	.section	.nv.compat,"",@"SHT_CUDA_COMPAT_INFO"
	.align	4
        /*0000*/ 	.byte	0x02, 0x09, 0x00, 0x00, 0x02, 0x02, 0x01, 0x00, 0x02, 0x05, 0x05, 0x00, 0x03, 0x07, 0x01, 0x01
        /*0010*/ 	.byte	0x02, 0x03, 0x00, 0x00, 0x02, 0x06, 0x01, 0x00, 0x04, 0x0b, 0x08, 0x00, 0x09, 0x00, 0x00, 0x00
        /*0020*/ 	.byte	0x00, 0x00, 0x00, 0x00


//--------------------- .nv.info._Z3addPKiS0_Pi   --------------------------
	.section	.nv.info._Z3addPKiS0_Pi,"",@"SHT_CUDA_INFO"
	.sectionflags	@""
	.align	4


	//----- nvinfo : EIATTR_CUDA_API_VERSION
	.align		4
        /*0000*/ 	.byte	0x04, 0x37
        /*0002*/ 	.short	(.L_7 - .L_6)
.L_6:
        /*0004*/ 	.word	0x00000082


	//----- nvinfo : EIATTR_KPARAM_INFO
	.align		4
.L_7:
        /*0008*/ 	.byte	0x04, 0x17
        /*000a*/ 	.short	(.L_9 - .L_8)
.L_8:
        /*000c*/ 	.word	0x00000000
        /*0010*/ 	.short	0x0002
        /*0012*/ 	.short	0x0010
        /*0014*/ 	.byte	0x00, 0xf5, 0x21, 0x00


	//----- nvinfo : EIATTR_KPARAM_INFO
	.align		4
.L_9:
        /*0018*/ 	.byte	0x04, 0x17
        /*001a*/ 	.short	(.L_11 - .L_10)
.L_10:
        /*001c*/ 	.word	0x00000000
        /*0020*/ 	.short	0x0001
        /*0022*/ 	.short	0x0008
        /*0024*/ 	.byte	0x00, 0xf5, 0x21, 0x00


	//----- nvinfo : EIATTR_KPARAM_INFO
	.align		4
.L_11:
        /*0028*/ 	.byte	0x04, 0x17
        /*002a*/ 	.short	(.L_13 - .L_12)
.L_12:
        /*002c*/ 	.word	0x00000000
        /*0030*/ 	.short	0x0000
        /*0032*/ 	.short	0x0000
        /*0034*/ 	.byte	0x00, 0xf5, 0x21, 0x00


	//----- nvinfo : EIATTR_SPARSE_MMA_MASK
	.align		4
.L_13:
        /*0038*/ 	.byte	0x03, 0x50
        /*003a*/ 	.short	0x0000


	//----- nvinfo : EIATTR_MAXREG_COUNT
	.align		4
        /*003c*/ 	.byte	0x03, 0x1b
        /*003e*/ 	.short	0x00ff


	//----- nvinfo : EIATTR_MERCURY_ISA_VERSION
	.align		4
        /*0040*/ 	.byte	0x03, 0x5f
        /*0042*/ 	.short	0x0101


	//----- nvinfo : EIATTR_VRC_CTA_INIT_COUNT
	.align		4
        /*0044*/ 	.byte	0x02, 0x4a
	.zero		1
	.zero		1


	//----- nvinfo : EIATTR_EXIT_INSTR_OFFSETS
	.align		4
        /*0048*/ 	.byte	0x04, 0x1c
        /*004a*/ 	.short	(.L_15 - .L_14)


	//   ....[0]....
.L_14:
        /*004c*/ 	.word	0x00000110


	//----- nvinfo : EIATTR_CBANK_PARAM_SIZE
	.align		4
.L_15:
        /*0050*/ 	.byte	0x03, 0x19
        /*0052*/ 	.short	0x0018


	//----- nvinfo : EIATTR_PARAM_CBANK
	.align		4
        /*0054*/ 	.byte	0x04, 0x0a
        /*0056*/ 	.short	(.L_17 - .L_16)
	.align		4
.L_16:
        /*0058*/ 	.word	index@(.nv.constant0._Z3addPKiS0_Pi)
        /*005c*/ 	.short	0x0380
        /*005e*/ 	.short	0x0018


	//----- nvinfo : EIATTR_SW_WAR
	.align		4
.L_17:
        /*0060*/ 	.byte	0x04, 0x36
        /*0062*/ 	.short	(.L_19 - .L_18)
.L_18:
        /*0064*/ 	.word	0x00000008
.L_19:


//--------------------- .nv.callgraph             --------------------------
	.section	.nv.callgraph,"",@"SHT_CUDA_CALLGRAPH"
	.align	4
	.sectionentsize	8
	.align		4
        /*0000*/ 	.word	0x00000000
	.align		4
        /*0004*/ 	.word	0xffffffff
	.align		4
        /*0008*/ 	.word	0x00000000
	.align		4
        /*000c*/ 	.word	0xfffffffe
	.align		4
        /*0010*/ 	.word	0x00000000
	.align		4
        /*0014*/ 	.word	0xfffffffd
	.align		4
        /*0018*/ 	.word	0x00000000
	.align		4
        /*001c*/ 	.word	0xfffffffc


//--------------------- .text._Z3addPKiS0_Pi      --------------------------
	.section	.text._Z3addPKiS0_Pi,"ax",@progbits
	.align	128
        .global         _Z3addPKiS0_Pi
        .type           _Z3addPKiS0_Pi,@function
        .size           _Z3addPKiS0_Pi,(.L_x_1 - _Z3addPKiS0_Pi)
        .other          _Z3addPKiS0_Pi,@"STO_CUDA_ENTRY STV_DEFAULT"
_Z3addPKiS0_Pi:
.text._Z3addPKiS0_Pi:
[----:B------:R-:W-:Y:S01]  /*0000*/  LDC R1, c[0x0][0x37c] ;  /* 0x0000df00ff017b82 */ /* 0x000fe20000000800 */
[----:B------:R-:W0:Y:S07]  /*0010*/  S2R R9, SR_CTAID.X ;  /* 0x0000000000097919 */ /* 0x000e2e0000002500 */
[----:B------:R-:W1:Y:S01]  /*0020*/  LDC.64 R2, c[0x0][0x380] ;  /* 0x0000e000ff027b82 */ /* 0x000e620000000a00 */
[----:B------:R-:W0:Y:S01]  /*0030*/  LDCU UR6, c[0x0][0x360] ;  /* 0x00006c00ff0677ac */ /* 0x000e220008000800 */
[----:B------:R-:W0:Y:S01]  /*0040*/  S2R R0, SR_TID.X ;  /* 0x0000000000007919 */ /* 0x000e220000002100 */
[----:B------:R-:W2:Y:S05]  /*0050*/  LDCU.64 UR4, c[0x0][0x358] ;  /* 0x00006b00ff0477ac */ /* 0x000eaa0008000a00 */
[----:B------:R-:W3:Y:S08]  /*0060*/  LDC.64 R4, c[0x0][0x388] ;  /* 0x0000e200ff047b82 */ /* 0x000ef00000000a00 */
[----:B------:R-:W4:Y:S01]  /*0070*/  LDC.64 R6, c[0x0][0x390] ;  /* 0x0000e400ff067b82 */ /* 0x000f220000000a00 */
[----:B0-----:R-:W-:-:S04]  /*0080*/  IMAD R9, R9, UR6, R0 ;  /* 0x0000000609097c24 */ /* 0x001fc8000f8e0200 */
[----:B-1----:R-:W-:-:S04]  /*0090*/  IMAD.WIDE R2, R9, 0x4, R2 ;  /* 0x0000000409027825 */ /* 0x002fc800078e0202 */
[C---:B---3--:R-:W-:Y:S02]  /*00a0*/  IMAD.WIDE R4, R9.reuse, 0x4, R4 ;  /* 0x0000000409047825 */ /* 0x048fe400078e0204 */
[----:B--2---:R-:W2:Y:S04]  /*00b0*/  LDG.E R2, desc[UR4][R2.64] ;  /* 0x0000000402027981 */ /* 0x004ea8000c1e1900 */
[----:B------:R-:W2:Y:S01]  /*00c0*/  LDG.E R5, desc[UR4][R4.64] ;  /* 0x0000000404057981 */ /* 0x000ea2000c1e1900 */
[----:B----4-:R-:W-:Y:S01]  /*00d0*/  IMAD.WIDE R6, R9, 0x4, R6 ;  /* 0x0000000409067825 */ /* 0x010fe200078e0206 */
[----:B--2---:R-:W-:-:S04]  /*00e0*/  IADD3 R0, PT, PT, R2, R5, RZ ;  /* 0x0000000502007210 */ /* 0x004fc80007ffe0ff */
[----:B------:R-:W-:-:S05]  /*00f0*/  SHF.L.U32 R9, R0, 0x1, RZ ;  /* 0x0000000100097819 */ /* 0x000fca00000006ff */
[----:B------:R-:W-:Y:S01]  /*0100*/  STG.E desc[UR4][R6.64], R9 ;  /* 0x0000000906007986 */ /* 0x000fe2000c101904 */
[----:B------:R-:W-:Y:S05]  /*0110*/  EXIT ;  /* 0x000000000000794d */ /* 0x000fea0003800000 */
.L_x_0:
[----:B------:R-:W-:-:S00]  /*0120*/  BRA `(.L_x_0) ;  /* 0xfffffffc00fc7947 */ /* 0x000fc0000383ffff */
[----:B------:R-:W-:-:S00]  /*0130*/  NOP ;  /* 0x0000000000007918 */ /* 0x000fc00000000000 */
        /* <DEDUP_REMOVED lines=12> */
.L_x_1:


//--------------------- .nv.shared.reserved.0     --------------------------
	.section	.nv.shared.reserved.0,"aw",@nobits
	.weak		__nv_reservedSMEM_offset_0_alias
	.size		__nv_reservedSMEM_offset_0_alias, 0, 64
	.other		__nv_reservedSMEM_offset_0_alias,@"STO_CUDA_RESERVED_SHARED STV_DEFAULT"
__nv_reservedSMEM_offset_0_alias:
	.zero		0
	.zero		64


//--------------------- .nv.constant0._Z3addPKiS0_Pi --------------------------
	.section	.nv.constant0._Z3addPKiS0_Pi,"a",@progbits
	.sectionflags	@""
	.align	4
.nv.constant0._Z3addPKiS0_Pi:
	.zero		920


//--------------------- SYMBOLS --------------------------

	.type		.nv.reservedSmem.offset0,@object
	.size		.nv.reservedSmem.offset0,0x4
